//
// Generated by NVIDIA NVVM Compiler
//
// Compiler Build ID: CL-36424714
// Cuda compilation tools, release 13.0, V13.0.88
// Based on NVVM 20.0.0
//

.version 9.0
.target sm_100
.address_size 64

	// .globl	_Z23mark_multiples_of_threePii

.visible .entry _Z23mark_multiples_of_threePii(
	.param .u64 .ptr .align 1 _Z23mark_multiples_of_threePii_param_0,
	.param .u32 _Z23mark_multiples_of_threePii_param_1
)
{
	.reg .pred 	%p<3>;
	.reg .b16 	%rs<3>;
	.reg .b32 	%r<5>;
	.reg .b64 	%rd<7>;

	ld.param.u64 	%rd2, [_Z23mark_multiples_of_threePii_param_0];
	ld.param.u32 	%r2, [_Z23mark_multiples_of_threePii_param_1];
	cvta.to.global.u64 	%rd1, %rd2;
	mov.u32 	%r1, %tid.x;
	setp.ge.s32 	%p1, %r1, %r2;
	@%p1 bra 	$L__BB0_4;
	cvt.u16.u32 	%rs1, %r1;
	mul.lo.s16 	%rs2, %rs1, -21845;
	setp.gt.u16 	%p2, %rs2, 21845;
	@%p2 bra 	$L__BB0_3;
	mul.wide.u32 	%rd5, %r1, 4;
	add.s64 	%rd6, %rd1, %rd5;
	mov.b32 	%r4, 0;
	st.global.u32 	[%rd6], %r4;
	bra.uni 	$L__BB0_4;
$L__BB0_3:
	mul.wide.u32 	%rd3, %r1, 4;
	add.s64 	%rd4, %rd1, %rd3;
	mov.b32 	%r3, 1;
	st.global.u32 	[%rd4], %r3;
$L__BB0_4:
	ret;

}


// ===== COMPILED SASS (sm_100) =====

	.target	sm_100

	.elftype	@"ET_EXEC"


//--------------------- .note.nv.tkinfo           --------------------------
	.section	.note.nv.tkinfo,"",@"SHT_NOTE"
	.sectionflags	@"SHF_NOTE_NV_TKINFO"
	.tkinfo
        /*0018*/ 	.word	0x00000002
        /*0030*/ 	.string	""
        /*0030*/ 	.string	"ptxas"
        /*0030*/ 	.string	"Cuda compilation tools, release 13.0, V13.0.88"
        /*0030*/ 	.string	"Build cuda_13.0.r13.0/compiler.36424714_0"
        /*0030*/ 	.string	"-arch sm_100 -m 64 "



//--------------------- .note.nv.cuinfo           --------------------------
	.section	.note.nv.cuinfo,"",@"SHT_NOTE"
	.sectionflags	@"SHF_NOTE_NV_CUINFO"
        /*0018*/ 	.short	0x0002
        /*001a*/ 	.short	0x0064
        /*001c*/ 	.short	0x0082
	.zero		2


//--------------------- .nv.info                  --------------------------
	.section	.nv.info,"",@"SHT_CUDA_INFO"
	.align	4


	//----- nvinfo : EIATTR_REGCOUNT
	.align		4
        /*0000*/ 	.byte	0x04, 0x2f
        /*0002*/ 	.short	(.L_1 - .L_0)
	.align		4
.L_0:
        /*0004*/ 	.word	index@(_Z23mark_multiples_of_threePii)
        /*0008*/ 	.word	0x0000000a


	//----- nvinfo : EIATTR_FRAME_SIZE
	.align		4
.L_1:
        /*000c*/ 	.byte	0x04, 0x11
        /*000e*/ 	.short	(.L_3 - .L_2)
	.align		4
.L_2:
        /*0010*/ 	.word	index@(_Z23mark_multiples_of_threePii)
        /*0014*/ 	.word	0x00000000


	//----- nvinfo : EIATTR_MIN_STACK_SIZE
	.align		4
.L_3:
        /*0018*/ 	.byte	0x04, 0x12
        /*001a*/ 	.short	(.L_5 - .L_4)
	.align		4
.L_4:
        /*001c*/ 	.word	index@(_Z23mark_multiples_of_threePii)
        /*0020*/ 	.word	0x00000000
.L_5:


//--------------------- .nv.compat                --------------------------
	.section	.nv.compat,"",@"SHT_CUDA_COMPAT_INFO"
	.align	4
        /*0000*/ 	.byte	0x02, 0x09, 0x00, 0x00, 0x02, 0x02, 0x01, 0x00, 0x02, 0x05, 0x05, 0x00, 0x03, 0x07, 0x01, 0x01
        /*0010*/ 	.byte	0x02, 0x03, 0x00, 0x00, 0x02, 0x06, 0x01, 0x00, 0x04, 0x0b, 0x08, 0x00, 0x09, 0x00, 0x00, 0x00
        /*0020*/ 	.byte	0x00, 0x00, 0x00, 0x00


//--------------------- .nv.info._Z23mark_multiples_of_threePii --------------------------
	.section	.nv.info._Z23mark_multiples_of_threePii,"",@"SHT_CUDA_INFO"
	.sectionflags	@""
	.align	4


	//----- nvinfo : EIATTR_CUDA_API_VERSION
	.align		4
        /*0000*/ 	.byte	0x04, 0x37
        /*0002*/ 	.short	(.L_7 - .L_6)
.L_6:
        /*0004*/ 	.word	0x00000082


	//----- nvinfo : EIATTR_KPARAM_INFO
	.align		4
.L_7:
        /*0008*/ 	.byte	0x04, 0x17
        /*000a*/ 	.short	(.L_9 - .L_8)
.L_8:
        /*000c*/ 	.word	0x00000000
        /*0010*/ 	.short	0x0001
        /*0012*/ 	.short	0x0008
        /*0014*/ 	.byte	0x00, 0xf0, 0x11, 0x00


	//----- nvinfo : EIATTR_KPARAM_INFO
	.align		4
.L_9:
        /*0018*/ 	.byte	0x04, 0x17
        /*001a*/ 	.short	(.L_11 - .L_10)
.L_10:
        /*001c*/ 	.word	0x00000000
        /*0020*/ 	.short	0x0000
        /*0022*/ 	.short	0x0000
        /*0024*/ 	.byte	0x00, 0xf5, 0x21, 0x00


	//----- nvinfo : EIATTR_SPARSE_MMA_MASK
	.align		4
.L_11:
        /*0028*/ 	.byte	0x03, 0x50
        /*002a*/ 	.short	0x0000


	//----- nvinfo : EIATTR_MAXREG_COUNT
	.align		4
        /*002c*/ 	.byte	0x03, 0x1b
        /*002e*/ 	.short	0x00ff


	//----- nvinfo : EIATTR_MERCURY_ISA_VERSION
	.align		4
        /*0030*/ 	.byte	0x03, 0x5f
        /*0032*/ 	.short	0x0101


	//----- nvinfo : EIATTR_VRC_CTA_INIT_COUNT
	.align		4
        /*0034*/ 	.byte	0x02, 0x4a
	.zero		1
	.zero		1


	//----- nvinfo : EIATTR_EXIT_INSTR_OFFSETS
	.align		4
        /*0038*/ 	.byte	0x04, 0x1c
        /*003a*/ 	.short	(.L_13 - .L_12)


	//   ....[0]....
.L_12:
        /*003c*/ 	.word	0x00000040


	//   ....[1]....
        /*0040*/ 	.word	0x000000d0


	//   ....[2]....
        /*0044*/ 	.word	0x00000120


	//----- nvinfo : EIATTR_CBANK_PARAM_SIZE
	.align		4
.L_13:
        /*0048*/ 	.byte	0x03, 0x19
        /*004a*/ 	.short	0x000c


	//----- nvinfo : EIATTR_PARAM_CBANK
	.align		4
        /*004c*/ 	.byte	0x04, 0x0a
        /*004e*/ 	.short	(.L_15 - .L_14)
	.align		4
.L_14:
        /*0050*/ 	.word	index@(.nv.constant0._Z23mark_multiples_of_threePii)
        /*0054*/ 	.short	0x0380
        /*0056*/ 	.short	0x000c


	//----- nvinfo : EIATTR_SW_WAR
	.align		4
.L_15:
        /*0058*/ 	.byte	0x04, 0x36
        /*005a*/ 	.short	(.L_17 - .L_16)
.L_16:
        /*005c*/ 	.word	0x00000008
.L_17:


//--------------------- .nv.callgraph             --------------------------
	.section	.nv.callgraph,"",@"SHT_CUDA_CALLGRAPH"
	.align	4
	.sectionentsize	8
	.align		4
        /*0000*/ 	.word	0x00000000
	.align		4
        /*0004*/ 	.word	0xffffffff
	.align		4
        /*0008*/ 	.word	0x00000000
	.align		4
        /*000c*/ 	.word	0xfffffffe
	.align		4
        /*0010*/ 	.word	0x00000000
	.align		4
        /*0014*/ 	.word	0xfffffffd
	.align		4
        /*0018*/ 	.word	0x00000000
	.align		4
        /*001c*/ 	.word	0xfffffffc


//--------------------- .text._Z23mark_multiples_of_threePii --------------------------
	.section	.text._Z23mark_multiples_of_threePii,"ax",@progbits
	.align	128
        .global         _Z23mark_multiples_of_threePii
        .type           _Z23mark_multiples_of_threePii,@function
        .size           _Z23mark_multiples_of_threePii,(.L_x_1 - _Z23mark_multiples_of_threePii)
        .other          _Z23mark_multiples_of_threePii,@"STO_CUDA_ENTRY STV_DEFAULT"
_Z23mark_multiples_of_threePii:
.text._Z23mark_multiples_of_threePii:
[----:B------:R-:W-:Y:S01]  /*0000*/  LDC R1, c[0x0][0x37c] ;  /* 0x0000df00ff017b82 */ /* 0x000fe20000000800 */
[----:B------:R-:W0:Y:S01]  /*0010*/  S2R R5, SR_TID.X ;  /* 0x0000000000057919 */ /* 0x000e220000002100 */
[----:B------:R-:W0:Y:S02]  /*0020*/  LDCU UR4, c[0x0][0x388] ;  /* 0x00007100ff0477ac */ /* 0x000e240008000800 */
[----:B0-----:R-:W-:-:S13]  /*0030*/  ISETP.GE.AND P0, PT, R5, UR4, PT ;  /* 0x0000000405007c0c */ /* 0x001fda000bf06270 */
[----:B------:R-:W-:Y:S05]  /*0040*/  @P0 EXIT ;  /* 0x000000000000094d */ /* 0x000fea0003800000 */
[----:B------:R-:W-:Y:S01]  /*0050*/  PRMT R0, R5, 0x9910, RZ ;  /* 0x0000991005007816 */ /* 0x000fe200000000ff */
[----:B------:R-:W0:Y:S04]  /*0060*/  LDCU.64 UR4, c[0x0][0x358] ;  /* 0x00006b00ff0477ac */ /* 0x000e280008000a00 */
[----:B------:R-:W-:-:S05]  /*0070*/  IMAD R0, R0, -0x5555, RZ ;  /* 0xffffaaab00007824 */ /* 0x000fca00078e02ff */
[----:B------:R-:W-:-:S04]  /*0080*/  LOP3.LUT R0, R0, 0xffff, RZ, 0xc0, !PT ;  /* 0x0000ffff00007812 */ /* 0x000fc800078ec0ff */
[----:B------:R-:W-:-:S13]  /*0090*/  ISETP.GT.U32.AND P0, PT, R0, 0x5555, PT ;  /* 0x000055550000780c */ /* 0x000fda0003f04070 */
[----:B------:R-:W1:Y:S02]  /*00a0*/  @!P0 LDC.64 R2, c[0x0][0x380] ;  /* 0x0000e000ff028b82 */ /* 0x000e640000000a00 */
[----:B-1----:R-:W-:-:S05]  /*00b0*/  @!P0 IMAD.WIDE.U32 R2, R5, 0x4, R2 ;  /* 0x0000000405028825 */ /* 0x002fca00078e0002 */
[----:B0-----:R0:W-:Y:S01]  /*00c0*/  @!P0 STG.E desc[UR4][R2.64], RZ ;  /* 0x000000ff02008986 */ /* 0x0011e2000c101904 */
[----:B------:R-:W-:Y:S05]  /*00d0*/  @!P0 EXIT ;  /* 0x000000000000894d */ /* 0x000fea0003800000 */
[----:B0-----:R-:W0:Y:S01]  /*00e0*/  LDC.64 R2, c[0x0][0x380] ;  /* 0x0000e000ff027b82 */ /* 0x001e220000000a00 */
[----:B------:R-:W-:Y:S02]  /*00f0*/  HFMA2 R7, -RZ, RZ, 0, 5.9604644775390625e-08 ;  /* 0x00000001ff077431 */ /* 0x000fe400000001ff */
[----:B0-----:R-:W-:-:S05]  /*0100*/  IMAD.WIDE.U32 R2, R5, 0x4, R2 ;  /* 0x0000000405027825 */ /* 0x001fca00078e0002 */
[----:B------:R-:W-:Y:S01]  /*0110*/  STG.E desc[UR4][R2.64], R7 ;  /* 0x0000000702007986 */ /* 0x000fe2000c101904 */
[----:B------:R-:W-:Y:S05]  /*0120*/  EXIT ;  /* 0x000000000000794d */ /* 0x000fea0003800000 */
.L_x_0:
[----:B------:R-:W-:-:S00]  /*0130*/  BRA `(.L_x_0) ;  /* 0xfffffffc00fc7947 */ /* 0x000fc0000383ffff */
[----:B------:R-:W-:-:S00]  /*0140*/  NOP ;  /* 0x0000000000007918 */ /* 0x000fc00000000000 */
        /* <DEDUP_REMOVED lines=11> */
.L_x_1:


//--------------------- .nv.shared.reserved.0     --------------------------
	.section	.nv.shared.reserved.0,"aw",@nobits
	.weak		__nv_reservedSMEM_offset_0_alias
	.size		__nv_reservedSMEM_offset_0_alias, 0, 64
	.other		__nv_reservedSMEM_offset_0_alias,@"STO_CUDA_RESERVED_SHARED STV_DEFAULT"
__nv_reservedSMEM_offset_0_alias:
	.zero		0
	.zero		64


//--------------------- .nv.constant0._Z23mark_multiples_of_threePii --------------------------
	.section	.nv.constant0._Z23mark_multiples_of_threePii,"a",@progbits
	.sectionflags	@""
	.align	4
.nv.constant0._Z23mark_multiples_of_threePii:
	.zero		908


//--------------------- SYMBOLS --------------------------

	.type		.nv.reservedSmem.offset0,@object
	.size		.nv.reservedSmem.offset0,0x4
